	.headerflags	@"EF_CUDA_TEXMODE_UNIFIED EF_CUDA_64BIT_ADDRESS EF_CUDA_ACCELERATORS EF_CUDA_SM90 EF_CUDA_VIRTUAL_SM(EF_CUDA_SM90)"
	.elftype	@"ET_EXEC"


//--------------------- .nv.info                  --------------------------
	.section	.nv.info,"",@"SHT_CUDA_INFO"
	.align	4


	//----- nvinfo : EIATTR_REGCOUNT
	.align		4
        /*0000*/ 	.byte	0x04, 0x2f
        /*0002*/ 	.short	(.L_2 - .L_1)
	.align		4
.L_1:
        /*0004*/ 	.word	index@(triton_poi_fused_add_mean_mul_pow_rsqrt_3)
        /*0008*/ 	.word	0x00000015


	//----- nvinfo : EIATTR_MIN_STACK_SIZE
	.align		4
.L_2:
        /*000c*/ 	.byte	0x04, 0x12
        /*000e*/ 	.short	(.L_4 - .L_3)
	.align		4
.L_3:
        /*0010*/ 	.word	index@(triton_poi_fused_add_mean_mul_pow_rsqrt_3)
        /*0014*/ 	.word	0x00000000


	//----- nvinfo : EIATTR_FRAME_SIZE
	.align		4
.L_4:
        /*0018*/ 	.byte	0x04, 0x11
        /*001a*/ 	.short	(.L_6 - .L_5)
	.align		4
.L_5:
        /*001c*/ 	.word	index@(triton_poi_fused_add_mean_mul_pow_rsqrt_3)
        /*0020*/ 	.word	0x00000000


	//----- nvinfo : EIATTR_MIN_STACK_SIZE
	.align		4
.L_6:
        /*0024*/ 	.byte	0x04, 0x12
        /*0026*/ 	.short	(.L_8 - .L_7)
	.align		4
.L_7:
        /*0028*/ 	.word	index@(triton_poi_fused_add_mean_mul_pow_rsqrt_3)
        /*002c*/ 	.word	0x00000000
.L_8:


//--------------------- .nv.info.triton_poi_fused_add_mean_mul_pow_rsqrt_3 --------------------------
	.section	.nv.info.triton_poi_fused_add_mean_mul_pow_rsqrt_3,"",@"SHT_CUDA_INFO"
	.sectionflags	@""
	.align	4


	//----- nvinfo : EIATTR_CUDA_API_VERSION
	.align		4
        /*0000*/ 	.byte	0x04, 0x37
        /*0002*/ 	.short	(.L_10 - .L_9)
.L_9:
        /*0004*/ 	.word	0x0000007c


	//----- nvinfo : EIATTR_KPARAM_INFO
	.align		4
.L_10:
        /*0008*/ 	.byte	0x04, 0x17
        /*000a*/ 	.short	(.L_12 - .L_11)
.L_11:
        /*000c*/ 	.word	0x00000000
        /*0010*/ 	.short	0x0002
        /*0012*/ 	.short	0x0010
        /*0014*/ 	.byte	0x00, 0xf0, 0x11, 0x00


	//----- nvinfo : EIATTR_KPARAM_INFO
	.align		4
.L_12:
        /*0018*/ 	.byte	0x04, 0x17
        /*001a*/ 	.short	(.L_14 - .L_13)
.L_13:
        /*001c*/ 	.word	0x00000000
        /*0020*/ 	.short	0x0001
        /*0022*/ 	.short	0x0008
        /*0024*/ 	.byte	0x00, 0xf4, 0x21, 0x00


	//----- nvinfo : EIATTR_KPARAM_INFO
	.align		4
.L_14:
        /*0028*/ 	.byte	0x04, 0x17
        /*002a*/ 	.short	(.L_16 - .L_15)
.L_15:
        /*002c*/ 	.word	0x00000000
        /*0030*/ 	.short	0x0000
        /*0032*/ 	.short	0x0000
        /*0034*/ 	.byte	0x00, 0xf4, 0x21, 0x00


	//----- nvinfo : EIATTR_SPARSE_MMA_MASK
	.align		4
.L_16:
        /*0038*/ 	.byte	0x03, 0x50
        /*003a*/ 	.short	0x0000


	//----- nvinfo : EIATTR_MAXREG_COUNT
	.align		4
        /*003c*/ 	.byte	0x03, 0x1b
        /*003e*/ 	.short	0x00ff


	//----- nvinfo : EIATTR_EXIT_INSTR_OFFSETS
	.align		4
        /*0040*/ 	.byte	0x04, 0x1c
        /*0042*/ 	.short	(.L_18 - .L_17)


	//   ....[0]....
.L_17:
        /*0044*/ 	.word	0x000002b0


	//   ....[1]....
        /*0048*/ 	.word	0x000002d0


	//----- nvinfo : EIATTR_REQNTID
	.align		4
.L_18:
        /*004c*/ 	.byte	0x04, 0x10
        /*004e*/ 	.short	(.L_20 - .L_19)
.L_19:
        /*0050*/ 	.word	0x00000020
        /*0054*/ 	.word	0x00000001
        /*0058*/ 	.word	0x00000001


	//----- nvinfo : EIATTR_CBANK_PARAM_SIZE
	.align		4
.L_20:
        /*005c*/ 	.byte	0x03, 0x19
        /*005e*/ 	.short	0x0014


	//----- nvinfo : EIATTR_PARAM_CBANK
	.align		4
        /*0060*/ 	.byte	0x04, 0x0a
        /*0062*/ 	.short	(.L_22 - .L_21)
	.align		4
.L_21:
        /*0064*/ 	.word	index@(.nv.constant0.triton_poi_fused_add_mean_mul_pow_rsqrt_3)
        /*0068*/ 	.short	0x0210
        /*006a*/ 	.short	0x0014


	//----- nvinfo : EIATTR_SW_WAR
	.align		4
.L_22:
        /*006c*/ 	.byte	0x04, 0x36
        /*006e*/ 	.short	(.L_24 - .L_23)
.L_23:
        /*0070*/ 	.word	0x00000008
.L_24:


//--------------------- .nv.callgraph             --------------------------
	.section	.nv.callgraph,"",@"SHT_CUDA_CALLGRAPH"
	.align	4
	.sectionentsize	8
	.align		4
        /*0000*/ 	.word	0x00000000
	.align		4
        /*0004*/ 	.word	0xffffffff
	.align		4
        /*0008*/ 	.word	0x00000000
	.align		4
        /*000c*/ 	.word	0xfffffffe
	.align		4
        /*0010*/ 	.word	0x00000000
	.align		4
        /*0014*/ 	.word	0xfffffffd
	.align		4
        /*0018*/ 	.word	0x00000000
	.align		4
        /*001c*/ 	.word	0xfffffffc


//--------------------- .nv.constant4             --------------------------
	.section	.nv.constant4,"a",@progbits
	.align	8
	.align		8
.nv.constant4:
        /*0000*/ 	.dword	_$_str


//--------------------- .text.triton_poi_fused_add_mean_mul_pow_rsqrt_3 --------------------------
	.section	.text.triton_poi_fused_add_mean_mul_pow_rsqrt_3,"ax",@progbits
	.align	128
        .global         triton_poi_fused_add_mean_mul_pow_rsqrt_3
        .type           triton_poi_fused_add_mean_mul_pow_rsqrt_3,@function
        .size           triton_poi_fused_add_mean_mul_pow_rsqrt_3,(.L_x_1 - triton_poi_fused_add_mean_mul_pow_rsqrt_3)
        .other          triton_poi_fused_add_mean_mul_pow_rsqrt_3,@"STO_CUDA_ENTRY STV_DEFAULT"
triton_poi_fused_add_mean_mul_pow_rsqrt_3:
.text.triton_poi_fused_add_mean_mul_pow_rsqrt_3:
[----:B------:R-:W0:Y:S02]  /*0000*/  LDC R1, c[0x0][0x28] ;  /* 0x00000a00ff017b82 */ /* 0x000e240000000800 */
[----:B------:R-:W1:Y:S01]  /*0010*/  S2R R18, SR_TID.X ;  /* 0x0000000000127919 */ /* 0x000e620000002100 */
[----:B------:R-:W2:Y:S01]  /*0020*/  LDC.64 R2, c[0x0][0x210] ;  /* 0x00008400ff027b82 */ /* 0x000ea20000000a00 */
[----:B------:R-:W-:Y:S01]  /*0030*/  IMAD.MOV.U32 R14, RZ, RZ, RZ ;  /* 0x000000ffff0e7224 */ /* 0x000fe200078e00ff */
[----:B------:R-:W-:Y:S01]  /*0040*/  ULDC.64 UR4, c[0x0][0x208] ;  /* 0x0000820000047ab9 */ /* 0x000fe20000000a00 */
[----:B------:R-:W3:Y:S01]  /*0050*/  S2R R13, SR_CTAID.X ;  /* 0x00000000000d7919 */ /* 0x000ee20000002500 */
[----:B------:R-:W-:Y:S01]  /*0060*/  IMAD.MOV.U32 R12, RZ, RZ, RZ ;  /* 0x000000ffff0c7224 */ /* 0x000fe200078e00ff */
[----:B-1----:R-:W-:Y:S02]  /*0070*/  LOP3.LUT R0, R18, 0xf, RZ, 0xc0, !PT ;  /* 0x0000000f12007812 */ /* 0x002fe400078ec0ff */
[----:B---3--:R-:W-:Y:S02]  /*0080*/  SHF.R.S32.HI R4, RZ, 0x1b, R13 ;  /* 0x0000001bff047819 */ /* 0x008fe4000001140d */
[----:B------:R-:W-:-:S02]  /*0090*/  LEA R13, R13, R0, 0x4 ;  /* 0x000000000d0d7211 */ /* 0x000fc400078e20ff */
[----:B------:R-:W-:Y:S02]  /*00a0*/  SGXT R0, R4, 0x1 ;  /* 0x000000010400781a */ /* 0x000fe40000000200 */
[----:B------:R-:W-:Y:S02]  /*00b0*/  ISETP.GE.AND P0, PT, R13, 0x10, PT ;  /* 0x000000100d00780c */ /* 0x000fe40003f06270 */
[----:B------:R-:W-:-:S04]  /*00c0*/  LEA.HI R0, R0, R13, RZ, 0x2 ;  /* 0x0000000d00007211 */ /* 0x000fc800078f10ff */
[----:B------:R-:W-:-:S04]  /*00d0*/  LOP3.LUT R0, R0, 0xfffffffc, RZ, 0xc0, !PT ;  /* 0xfffffffc00007812 */ /* 0x000fc800078ec0ff */
[----:B------:R-:W-:Y:S02]  /*00e0*/  IADD3 R7, R0, 0x21, RZ ;  /* 0x0000002100077810 */ /* 0x000fe40007ffe0ff */
[----:B------:R-:W-:Y:S02]  /*00f0*/  IADD3 R5, R0, 0x20, RZ ;  /* 0x0000002000057810 */ /* 0x000fe40007ffe0ff */
[----:B------:R-:W-:Y:S01]  /*0100*/  IADD3 R9, R0, 0x22, RZ ;  /* 0x0000002200097810 */ /* 0x000fe20007ffe0ff */
[----:B--2---:R-:W-:Y:S01]  /*0110*/  IMAD.WIDE R6, R7, 0x4, R2 ;  /* 0x0000000407067825 */ /* 0x004fe200078e0202 */
[----:B------:R-:W-:-:S03]  /*0120*/  CS2R R16, SRZ ;  /* 0x0000000000107805 */ /* 0x000fc6000001ff00 */
[--C-:B------:R-:W-:Y:S01]  /*0130*/  IMAD.WIDE R4, R5, 0x4, R2.reuse ;  /* 0x0000000405047825 */ /* 0x100fe200078e0202 */
[----:B------:R-:W2:Y:S01]  /*0140*/  @!P0 LDG.E.EL R14, desc[UR4][R6.64] ;  /* 0x00000004060e8981 */ /* 0x000ea2000c2e1900 */
[----:B------:R-:W-:Y:S02]  /*0150*/  IADD3 R11, R0, 0x23, RZ ;  /* 0x00000023000b7810 */ /* 0x000fe40007ffe0ff */
[--C-:B------:R-:W-:Y:S01]  /*0160*/  IMAD.WIDE R8, R9, 0x4, R2.reuse ;  /* 0x0000000409087825 */ /* 0x100fe200078e0202 */
[----:B------:R1:W3:Y:S03]  /*0170*/  @!P0 LDG.E.EL R12, desc[UR4][R4.64] ;  /* 0x00000004040c8981 */ /* 0x0002e6000c2e1900 */
[--C-:B------:R-:W-:Y:S01]  /*0180*/  IMAD.WIDE R10, R11, 0x4, R2.reuse ;  /* 0x000000040b0a7825 */ /* 0x100fe200078e0202 */
[----:B------:R-:W4:Y:S04]  /*0190*/  @!P0 LDG.E.EL R16, desc[UR4][R8.64] ;  /* 0x0000000408108981 */ /* 0x000f28000c2e1900 */
[----:B------:R-:W5:Y:S01]  /*01a0*/  @!P0 LDG.E.EL R17, desc[UR4][R10.64] ;  /* 0x000000040a118981 */ /* 0x000f62000c2e1900 */
[----:B------:R-:W-:Y:S01]  /*01b0*/  HFMA2.MMA R0, -RZ, RZ, 0, 0 ;  /* 0x00000000ff007435 */ /* 0x000fe200000001ff */
[----:B------:R-:W-:Y:S01]  /*01c0*/  VIADD R15, R13, 0x20 ;  /* 0x000000200d0f7836 */ /* 0x000fe20000000000 */
[----:B-1----:R-:W1:Y:S03]  /*01d0*/  LDC.64 R4, c[0x0][0x218] ;  /* 0x00008600ff047b82 */ /* 0x002e660000000a00 */
[----:B------:R-:W-:-:S05]  /*01e0*/  IMAD.WIDE R2, R15, 0x4, R2 ;  /* 0x000000040f027825 */ /* 0x000fca00078e0202 */
[----:B------:R1:W5:Y:S01]  /*01f0*/  @!P0 LDG.E R0, desc[UR4][R2.64] ;  /* 0x0000000402008981 */ /* 0x000362000c1e1900 */
[----:B------:R-:W-:-:S04]  /*0200*/  LOP3.LUT P0, RZ, R18, 0x10, RZ, 0xc0, !PT ;  /* 0x0000001012ff7812 */ /* 0x000fc8000780c0ff */
[C---:B------:R-:W-:Y:S01]  /*0210*/  ISETP.LT.AND P0, PT, R13.reuse, 0x10, !P0 ;  /* 0x000000100d00780c */ /* 0x040fe20004701270 */
[----:B-1----:R-:W-:-:S04]  /*0220*/  IMAD.WIDE R2, R13, 0x4, R4 ;  /* 0x000000040d027825 */ /* 0x002fc800078e0204 */
[----:B--2---:R-:W-:-:S04]  /*0230*/  FMUL R7, R14, R14 ;  /* 0x0000000e0e077220 */ /* 0x004fc80000400000 */
[----:B---3--:R-:W-:-:S04]  /*0240*/  FFMA R7, R12, R12, R7 ;  /* 0x0000000c0c077223 */ /* 0x008fc80000000007 */
[----:B----4-:R-:W-:Y:S01]  /*0250*/  FFMA R16, R16, R16, R7 ;  /* 0x0000001010107223 */ /* 0x010fe20000000007 */
[----:B------:R-:W-:-:S03]  /*0260*/  MOV R7, 0x3e800000 ;  /* 0x3e80000000077802 */ /* 0x000fc60000000f00 */
[----:B-----5:R-:W-:-:S04]  /*0270*/  FFMA R16, R17, R17, R16 ;  /* 0x0000001111107223 */ /* 0x020fc80000000010 */
[----:B------:R-:W-:-:S04]  /*0280*/  FFMA R16, R16, R7, 9.9999999392252902908e-09 ;  /* 0x322bcc7710107423 */ /* 0x000fc80000000007 */
[----:B------:R-:W1:Y:S02]  /*0290*/  MUFU.RSQ R7, R16 ;  /* 0x0000001000077308 */ /* 0x000e640000001400 */
[----:B-1----:R-:W-:Y:S01]  /*02a0*/  FMUL R7, R7, R0 ;  /* 0x0000000007077220 */ /* 0x002fe20000400000 */
[----:B------:R-:W-:Y:S06]  /*02b0*/  @!P0 EXIT ;  /* 0x000000000000894d */ /* 0x000fec0003800000 */
[----:B------:R-:W-:Y:S01]  /*02c0*/  STG.E desc[UR4][R2.64], R7 ;  /* 0x0000000702007986 */ /* 0x000fe2000c101904 */
[----:B------:R-:W-:Y:S05]  /*02d0*/  EXIT ;  /* 0x000000000000794d */ /* 0x000fea0003800000 */
.L_x_0:
[----:B------:R-:W-:-:S00]  /*02e0*/  BRA `(.L_x_0) ;  /* 0xfffffffc00fc7947 */ /* 0x000fc0000383ffff */
[----:B------:R-:W-:-:S00]  /*02f0*/  NOP ;  /* 0x0000000000007918 */ /* 0x000fc00000000000 */
        /* <DEDUP_REMOVED lines=8> */
.L_x_1:


//--------------------- .nv.global.init           --------------------------
	.section	.nv.global.init,"aw",@progbits
.nv.global.init:
	.type		_$_str,@object
	.size		_$_str,(.L_0 - _$_str)
_$_str:
        /*0000*/ 	.byte	0x5f, 0x5f, 0x43, 0x55, 0x44, 0x41, 0x5f, 0x46, 0x54, 0x5a, 0x00
.L_0:


//--------------------- .nv.constant0.triton_poi_fused_add_mean_mul_pow_rsqrt_3 --------------------------
	.section	.nv.constant0.triton_poi_fused_add_mean_mul_pow_rsqrt_3,"a",@progbits
	.sectionflags	@""
	.align	4
.nv.constant0.triton_poi_fused_add_mean_mul_pow_rsqrt_3:
	.zero		548
